//
// Generated by NVIDIA NVVM Compiler
//
// Compiler Build ID: CL-36424714
// Cuda compilation tools, release 13.0, V13.0.88
// Based on NVVM 20.0.0
//

.version 9.0
.target sm_100
.address_size 64

	// .globl	_Z21caculate_forcing_termPiPdS_S0_S0_S0_S0_
.extern .shared .align 16 .b8 localu[];

.visible .entry _Z21caculate_forcing_termPiPdS_S0_S0_S0_S0_(
	.param .u64 .ptr .align 1 _Z21caculate_forcing_termPiPdS_S0_S0_S0_S0__param_0,
	.param .u64 .ptr .align 1 _Z21caculate_forcing_termPiPdS_S0_S0_S0_S0__param_1,
	.param .u64 .ptr .align 1 _Z21caculate_forcing_termPiPdS_S0_S0_S0_S0__param_2,
	.param .u64 .ptr .align 1 _Z21caculate_forcing_termPiPdS_S0_S0_S0_S0__param_3,
	.param .u64 .ptr .align 1 _Z21caculate_forcing_termPiPdS_S0_S0_S0_S0__param_4,
	.param .u64 .ptr .align 1 _Z21caculate_forcing_termPiPdS_S0_S0_S0_S0__param_5,
	.param .u64 .ptr .align 1 _Z21caculate_forcing_termPiPdS_S0_S0_S0_S0__param_6
)
{
	.reg .pred 	%p<8>;
	.reg .b32 	%r<44>;
	.reg .b32 	%f<5>;
	.reg .b64 	%rd<23>;
	.reg .b64 	%fd<65>;

	ld.param.u64 	%rd6, [_Z21caculate_forcing_termPiPdS_S0_S0_S0_S0__param_0];
	ld.param.u64 	%rd7, [_Z21caculate_forcing_termPiPdS_S0_S0_S0_S0__param_1];
	ld.param.u64 	%rd8, [_Z21caculate_forcing_termPiPdS_S0_S0_S0_S0__param_2];
	ld.param.u64 	%rd3, [_Z21caculate_forcing_termPiPdS_S0_S0_S0_S0__param_3];
	ld.param.u64 	%rd4, [_Z21caculate_forcing_termPiPdS_S0_S0_S0_S0__param_4];
	ld.param.u64 	%rd5, [_Z21caculate_forcing_termPiPdS_S0_S0_S0_S0__param_5];
	ld.param.u64 	%rd9, [_Z21caculate_forcing_termPiPdS_S0_S0_S0_S0__param_6];
	cvta.to.global.u64 	%rd1, %rd9;
	cvta.to.global.u64 	%rd10, %rd7;
	cvta.to.global.u64 	%rd11, %rd8;
	cvta.to.global.u64 	%rd2, %rd6;
	mov.u32 	%r9, %ctaid.x;
	mov.u32 	%r10, %tid.x;
	ld.global.u32 	%r11, [%rd2];
	shl.b32 	%r12, %r11, 1;
	add.s32 	%r13, %r12, -1;
	mad.lo.s32 	%r1, %r13, %r9, %r10;
	ld.global.u32 	%r14, [%rd11];
	neg.s32 	%r15, %r14;
	cvt.rn.f64.s32 	%fd1, %r15;
	cvt.rn.f64.u32 	%fd14, %r10;
	ld.global.f64 	%fd15, [%rd10];
	mul.f64 	%fd2, %fd15, %fd14;
	add.f64 	%fd16, %fd2, 0dC008000000000000;
	cvt.rn.f64.u32 	%fd17, %r9;
	fma.rn.f64 	%fd18, %fd15, %fd17, 0dBFF0000000000000;
	mul.f64 	%fd3, %fd18, %fd18;
	fma.rn.f64 	%fd19, %fd16, %fd16, %fd3;
	mul.f64 	%fd4, %fd19, %fd1;
	fma.rn.f64 	%fd20, %fd4, 0d3FF71547652B82FE, 0d4338000000000000;
	{
	.reg .b32 %temp; 
	mov.b64 	{%r2, %temp}, %fd20;
	}
	mov.f64 	%fd21, 0dC338000000000000;
	add.rn.f64 	%fd22, %fd20, %fd21;
	fma.rn.f64 	%fd23, %fd22, 0dBFE62E42FEFA39EF, %fd4;
	fma.rn.f64 	%fd24, %fd22, 0dBC7ABC9E3B39803F, %fd23;
	fma.rn.f64 	%fd25, %fd24, 0d3E5ADE1569CE2BDF, 0d3E928AF3FCA213EA;
	fma.rn.f64 	%fd26, %fd25, %fd24, 0d3EC71DEE62401315;
	fma.rn.f64 	%fd27, %fd26, %fd24, 0d3EFA01997C89EB71;
	fma.rn.f64 	%fd28, %fd27, %fd24, 0d3F2A01A014761F65;
	fma.rn.f64 	%fd29, %fd28, %fd24, 0d3F56C16C1852B7AF;
	fma.rn.f64 	%fd30, %fd29, %fd24, 0d3F81111111122322;
	fma.rn.f64 	%fd31, %fd30, %fd24, 0d3FA55555555502A1;
	fma.rn.f64 	%fd32, %fd31, %fd24, 0d3FC5555555555511;
	fma.rn.f64 	%fd33, %fd32, %fd24, 0d3FE000000000000B;
	fma.rn.f64 	%fd34, %fd33, %fd24, 0d3FF0000000000000;
	fma.rn.f64 	%fd35, %fd34, %fd24, 0d3FF0000000000000;
	{
	.reg .b32 %temp; 
	mov.b64 	{%r3, %temp}, %fd35;
	}
	{
	.reg .b32 %temp; 
	mov.b64 	{%temp, %r4}, %fd35;
	}
	shl.b32 	%r16, %r2, 20;
	add.s32 	%r17, %r16, %r4;
	mov.b64 	%fd63, {%r3, %r17};
	{
	.reg .b32 %temp; 
	mov.b64 	{%temp, %r18}, %fd4;
	}
	mov.b32 	%f3, %r18;
	abs.f32 	%f1, %f3;
	setp.lt.f32 	%p1, %f1, 0f4086232B;
	@%p1 bra 	$L__BB0_3;
	setp.lt.f64 	%p2, %fd4, 0d0000000000000000;
	add.f64 	%fd36, %fd4, 0d7FF0000000000000;
	selp.f64 	%fd63, 0d0000000000000000, %fd36, %p2;
	setp.geu.f32 	%p3, %f1, 0f40874800;
	@%p3 bra 	$L__BB0_3;
	shr.u32 	%r19, %r2, 31;
	add.s32 	%r20, %r2, %r19;
	shr.s32 	%r21, %r20, 1;
	shl.b32 	%r22, %r21, 20;
	add.s32 	%r23, %r4, %r22;
	mov.b64 	%fd37, {%r3, %r23};
	sub.s32 	%r24, %r2, %r21;
	shl.b32 	%r25, %r24, 20;
	add.s32 	%r26, %r25, 1072693248;
	mov.b32 	%r27, 0;
	mov.b64 	%fd38, {%r27, %r26};
	mul.f64 	%fd63, %fd38, %fd37;
$L__BB0_3:
	add.f64 	%fd39, %fd2, 0dBFF0000000000000;
	fma.rn.f64 	%fd40, %fd39, %fd39, %fd3;
	mul.f64 	%fd9, %fd40, %fd1;
	fma.rn.f64 	%fd41, %fd9, 0d3FF71547652B82FE, 0d4338000000000000;
	{
	.reg .b32 %temp; 
	mov.b64 	{%r5, %temp}, %fd41;
	}
	mov.f64 	%fd42, 0dC338000000000000;
	add.rn.f64 	%fd43, %fd41, %fd42;
	fma.rn.f64 	%fd44, %fd43, 0dBFE62E42FEFA39EF, %fd9;
	fma.rn.f64 	%fd45, %fd43, 0dBC7ABC9E3B39803F, %fd44;
	fma.rn.f64 	%fd46, %fd45, 0d3E5ADE1569CE2BDF, 0d3E928AF3FCA213EA;
	fma.rn.f64 	%fd47, %fd46, %fd45, 0d3EC71DEE62401315;
	fma.rn.f64 	%fd48, %fd47, %fd45, 0d3EFA01997C89EB71;
	fma.rn.f64 	%fd49, %fd48, %fd45, 0d3F2A01A014761F65;
	fma.rn.f64 	%fd50, %fd49, %fd45, 0d3F56C16C1852B7AF;
	fma.rn.f64 	%fd51, %fd50, %fd45, 0d3F81111111122322;
	fma.rn.f64 	%fd52, %fd51, %fd45, 0d3FA55555555502A1;
	fma.rn.f64 	%fd53, %fd52, %fd45, 0d3FC5555555555511;
	fma.rn.f64 	%fd54, %fd53, %fd45, 0d3FE000000000000B;
	fma.rn.f64 	%fd55, %fd54, %fd45, 0d3FF0000000000000;
	fma.rn.f64 	%fd56, %fd55, %fd45, 0d3FF0000000000000;
	{
	.reg .b32 %temp; 
	mov.b64 	{%r6, %temp}, %fd56;
	}
	{
	.reg .b32 %temp; 
	mov.b64 	{%temp, %r7}, %fd56;
	}
	shl.b32 	%r28, %r5, 20;
	add.s32 	%r29, %r28, %r7;
	mov.b64 	%fd64, {%r6, %r29};
	{
	.reg .b32 %temp; 
	mov.b64 	{%temp, %r30}, %fd9;
	}
	mov.b32 	%f4, %r30;
	abs.f32 	%f2, %f4;
	setp.lt.f32 	%p4, %f2, 0f4086232B;
	@%p4 bra 	$L__BB0_6;
	setp.lt.f64 	%p5, %fd9, 0d0000000000000000;
	add.f64 	%fd57, %fd9, 0d7FF0000000000000;
	selp.f64 	%fd64, 0d0000000000000000, %fd57, %p5;
	setp.geu.f32 	%p6, %f2, 0f40874800;
	@%p6 bra 	$L__BB0_6;
	shr.u32 	%r31, %r5, 31;
	add.s32 	%r32, %r5, %r31;
	shr.s32 	%r33, %r32, 1;
	shl.b32 	%r34, %r33, 20;
	add.s32 	%r35, %r7, %r34;
	mov.b64 	%fd58, {%r6, %r35};
	sub.s32 	%r36, %r5, %r33;
	shl.b32 	%r37, %r36, 20;
	add.s32 	%r38, %r37, 1072693248;
	mov.b32 	%r39, 0;
	mov.b64 	%fd59, {%r39, %r38};
	mul.f64 	%fd64, %fd59, %fd58;
$L__BB0_6:
	cvta.to.global.u64 	%rd12, %rd3;
	ld.global.f64 	%fd60, [%rd12];
	sub.f64 	%fd61, %fd63, %fd64;
	mul.f64 	%fd62, %fd60, %fd61;
	cvta.to.global.u64 	%rd13, %rd4;
	mul.wide.s32 	%rd14, %r1, 8;
	add.s64 	%rd15, %rd13, %rd14;
	st.global.f64 	[%rd15], %fd62;
	cvta.to.global.u64 	%rd16, %rd5;
	add.s64 	%rd17, %rd16, %rd14;
	mov.b64 	%rd18, 0;
	st.global.u64 	[%rd17], %rd18;
	add.s64 	%rd19, %rd1, %rd14;
	st.global.u64 	[%rd19], %rd18;
	ld.global.u32 	%r8, [%rd2];
	setp.ge.s32 	%p7, %r1, %r8;
	@%p7 bra 	$L__BB0_8;
	shl.b32 	%r40, %r8, 1;
	add.s32 	%r41, %r40, -1;
	mad.lo.s32 	%r42, %r41, %r8, %r1;
	add.s32 	%r43, %r42, -1;
	mul.wide.s32 	%rd20, %r43, 8;
	add.s64 	%rd21, %rd1, %rd20;
	mov.b64 	%rd22, 0;
	st.global.u64 	[%rd21], %rd22;
$L__BB0_8:
	ret;

}
	// .globl	_Z13point_updatesPiPdS0_S0_S0_S0_S_
.visible .entry _Z13point_updatesPiPdS0_S0_S0_S0_S_(
	.param .u64 .ptr .align 1 _Z13point_updatesPiPdS0_S0_S0_S0_S__param_0,
	.param .u64 .ptr .align 1 _Z13point_updatesPiPdS0_S0_S0_S0_S__param_1,
	.param .u64 .ptr .align 1 _Z13point_updatesPiPdS0_S0_S0_S0_S__param_2,
	.param .u64 .ptr .align 1 _Z13point_updatesPiPdS0_S0_S0_S0_S__param_3,
	.param .u64 .ptr .align 1 _Z13point_updatesPiPdS0_S0_S0_S0_S__param_4,
	.param .u64 .ptr .align 1 _Z13point_updatesPiPdS0_S0_S0_S0_S__param_5,
	.param .u64 .ptr .align 1 _Z13point_updatesPiPdS0_S0_S0_S0_S__param_6
)
{
	.reg .pred 	%p<4>;
	.reg .b32 	%r<29>;
	.reg .b64 	%rd<30>;
	.reg .b64 	%fd<54>;

	ld.param.u64 	%rd6, [_Z13point_updatesPiPdS0_S0_S0_S0_S__param_0];
	ld.param.u64 	%rd7, [_Z13point_updatesPiPdS0_S0_S0_S0_S__param_1];
	ld.param.u64 	%rd8, [_Z13point_updatesPiPdS0_S0_S0_S0_S__param_2];
	ld.param.u64 	%rd9, [_Z13point_updatesPiPdS0_S0_S0_S0_S__param_3];
	ld.param.u64 	%rd10, [_Z13point_updatesPiPdS0_S0_S0_S0_S__param_4];
	ld.param.u64 	%rd11, [_Z13point_updatesPiPdS0_S0_S0_S0_S__param_5];
	ld.param.u64 	%rd12, [_Z13point_updatesPiPdS0_S0_S0_S0_S__param_6];
	cvta.to.global.u64 	%rd1, %rd7;
	cvta.to.global.u64 	%rd2, %rd11;
	cvta.to.global.u64 	%rd3, %rd9;
	cvta.to.global.u64 	%rd4, %rd8;
	cvta.to.global.u64 	%rd13, %rd12;
	cvta.to.global.u64 	%rd14, %rd10;
	cvta.to.global.u64 	%rd15, %rd6;
	mov.u32 	%r8, %ctaid.x;
	mov.u32 	%r1, %tid.x;
	mov.u32 	%r2, %ntid.x;
	mad.lo.s32 	%r3, %r8, %r2, %r1;
	ld.global.u32 	%r9, [%rd15];
	shl.b32 	%r4, %r9, 1;
	sub.s32 	%r10, %r3, %r4;
	add.s32 	%r11, %r10, 1;
	add.s32 	%r12, %r3, %r4;
	add.s32 	%r13, %r12, -1;
	shl.b32 	%r14, %r9, 2;
	add.s32 	%r15, %r1, %r14;
	add.s32 	%r16, %r1, %r4;
	shl.b32 	%r17, %r15, 3;
	mul.wide.s32 	%rd16, %r3, 8;
	add.s64 	%rd5, %rd14, %rd16;
	ld.global.f64 	%fd1, [%rd5];
	shl.b32 	%r18, %r16, 3;
	mov.u32 	%r19, localu;
	add.s32 	%r5, %r19, %r18;
	st.shared.f64 	[%r5+-8], %fd1;
	mul.wide.s32 	%rd17, %r11, 8;
	add.s64 	%rd18, %rd14, %rd17;
	ld.global.f64 	%fd2, [%rd18];
	shl.b32 	%r20, %r1, 3;
	add.s32 	%r6, %r19, %r20;
	st.shared.f64 	[%r6], %fd2;
	mul.wide.s32 	%rd19, %r13, 8;
	add.s64 	%rd20, %rd14, %rd19;
	ld.global.f64 	%fd3, [%rd20];
	add.s32 	%r21, %r17, %r19;
	add.s32 	%r7, %r21, -8;
	st.shared.f64 	[%r21+-16], %fd3;
	bar.sync 	0;
	add.s32 	%r22, %r8, %r1;
	and.b32  	%r23, %r22, 1;
	ld.global.u32 	%r24, [%rd13];
	setp.ne.s32 	%p1, %r23, %r24;
	@%p1 bra 	$L__BB1_6;
	setp.ne.s32 	%p2, %r1, 0;
	@%p2 bra 	$L__BB1_3;
	ld.shared.f64 	%fd38, [%r7+-8];
	ld.shared.f64 	%fd39, [%r6];
	add.f64 	%fd40, %fd38, %fd39;
	shl.b32 	%r26, %r4, 3;
	add.s32 	%r28, %r19, %r26;
	ld.shared.f64 	%fd41, [%r28];
	add.f64 	%fd42, %fd40, %fd41;
	ld.shared.f64 	%fd43, [%r5+-8];
	fma.rn.f64 	%fd44, %fd43, 0dC008000000000000, %fd42;
	ld.global.f64 	%fd45, [%rd4];
	mul.f64 	%fd46, %fd45, %fd45;
	add.s64 	%rd28, %rd3, %rd16;
	ld.global.f64 	%fd47, [%rd28];
	mul.f64 	%fd48, %fd46, %fd47;
	sub.f64 	%fd49, %fd44, %fd48;
	mul.f64 	%fd50, %fd49, 0d3FD0000000000000;
	add.s64 	%rd29, %rd2, %rd16;
	st.global.f64 	[%rd29], %fd50;
	ld.global.f64 	%fd51, [%rd1];
	ld.global.f64 	%fd52, [%rd5];
	fma.rn.f64 	%fd53, %fd51, %fd50, %fd52;
	st.global.f64 	[%rd5], %fd53;
	bra.uni 	$L__BB1_6;
$L__BB1_3:
	add.s32 	%r25, %r2, -1;
	setp.ne.s32 	%p3, %r1, %r25;
	@%p3 bra 	$L__BB1_5;
	ld.shared.f64 	%fd22, [%r7+-8];
	ld.shared.f64 	%fd23, [%r6];
	add.f64 	%fd24, %fd22, %fd23;
	ld.shared.f64 	%fd25, [%r5+-16];
	add.f64 	%fd26, %fd24, %fd25;
	ld.shared.f64 	%fd27, [%r5+-8];
	fma.rn.f64 	%fd28, %fd27, 0dC008000000000000, %fd26;
	ld.global.f64 	%fd29, [%rd4];
	mul.f64 	%fd30, %fd29, %fd29;
	add.s64 	%rd25, %rd3, %rd16;
	ld.global.f64 	%fd31, [%rd25];
	mul.f64 	%fd32, %fd30, %fd31;
	sub.f64 	%fd33, %fd28, %fd32;
	mul.f64 	%fd34, %fd33, 0d3FD0000000000000;
	add.s64 	%rd26, %rd2, %rd16;
	st.global.f64 	[%rd26], %fd34;
	ld.global.f64 	%fd35, [%rd1];
	ld.global.f64 	%fd36, [%rd5];
	fma.rn.f64 	%fd37, %fd35, %fd34, %fd36;
	st.global.f64 	[%rd5], %fd37;
	bra.uni 	$L__BB1_6;
$L__BB1_5:
	ld.shared.f64 	%fd4, [%r7+-8];
	ld.shared.f64 	%fd5, [%r6];
	add.f64 	%fd6, %fd4, %fd5;
	ld.shared.f64 	%fd7, [%r5+-16];
	add.f64 	%fd8, %fd6, %fd7;
	ld.shared.f64 	%fd9, [%r5];
	add.f64 	%fd10, %fd8, %fd9;
	ld.shared.f64 	%fd11, [%r5+-8];
	fma.rn.f64 	%fd12, %fd11, 0dC010000000000000, %fd10;
	ld.global.f64 	%fd13, [%rd4];
	mul.f64 	%fd14, %fd13, %fd13;
	add.s64 	%rd22, %rd3, %rd16;
	ld.global.f64 	%fd15, [%rd22];
	mul.f64 	%fd16, %fd14, %fd15;
	sub.f64 	%fd17, %fd12, %fd16;
	mul.f64 	%fd18, %fd17, 0d3FD0000000000000;
	add.s64 	%rd23, %rd2, %rd16;
	st.global.f64 	[%rd23], %fd18;
	ld.global.f64 	%fd19, [%rd1];
	ld.global.f64 	%fd20, [%rd5];
	fma.rn.f64 	%fd21, %fd19, %fd18, %fd20;
	st.global.f64 	[%rd5], %fd21;
$L__BB1_6:
	ret;

}
	// .globl	_Z9reductionPd
.visible .entry _Z9reductionPd(
	.param .u64 .ptr .align 1 _Z9reductionPd_param_0
)
{
	.reg .pred 	%p<19>;
	.reg .b32 	%r<29>;
	.reg .b64 	%rd<5>;
	.reg .b64 	%fd<14>;

	ld.param.u64 	%rd1, [_Z9reductionPd_param_0];
	cvta.to.global.u64 	%rd2, %rd1;
	mov.u32 	%r25, %ctaid.x;
	mov.u32 	%r26, %tid.x;
	mov.u32 	%r27, %ntid.x;
	mad.lo.s32 	%r28, %r25, %r27, %r26;
	mul.wide.s32 	%rd3, %r28, 8;
	add.s64 	%rd4, %rd2, %rd3;
	ld.global.f64 	%fd1, [%rd4];
	// begin inline asm
	mov.b64 {%r1,%r2}, %fd1;
	// end inline asm
	shfl.sync.bfly.b32	%r4|%p1, %r2, 1, 31, -1;
	shfl.sync.bfly.b32	%r3|%p2, %r1, 1, 31, -1;
	// begin inline asm
	mov.b64 %fd2, {%r3,%r4};
	// end inline asm
	setp.gt.f64 	%p3, %fd1, %fd2;
	selp.f64 	%fd3, %fd1, %fd2, %p3;
	// begin inline asm
	mov.b64 {%r5,%r6}, %fd3;
	// end inline asm
	shfl.sync.bfly.b32	%r8|%p4, %r6, 2, 31, -1;
	shfl.sync.bfly.b32	%r7|%p5, %r5, 2, 31, -1;
	// begin inline asm
	mov.b64 %fd4, {%r7,%r8};
	// end inline asm
	setp.gt.f64 	%p6, %fd3, %fd4;
	selp.f64 	%fd5, %fd3, %fd4, %p6;
	// begin inline asm
	mov.b64 {%r9,%r10}, %fd5;
	// end inline asm
	shfl.sync.bfly.b32	%r12|%p7, %r10, 4, 31, -1;
	shfl.sync.bfly.b32	%r11|%p8, %r9, 4, 31, -1;
	// begin inline asm
	mov.b64 %fd6, {%r11,%r12};
	// end inline asm
	setp.gt.f64 	%p9, %fd5, %fd6;
	selp.f64 	%fd7, %fd5, %fd6, %p9;
	// begin inline asm
	mov.b64 {%r13,%r14}, %fd7;
	// end inline asm
	shfl.sync.bfly.b32	%r16|%p10, %r14, 8, 31, -1;
	shfl.sync.bfly.b32	%r15|%p11, %r13, 8, 31, -1;
	// begin inline asm
	mov.b64 %fd8, {%r15,%r16};
	// end inline asm
	setp.gt.f64 	%p12, %fd7, %fd8;
	selp.f64 	%fd9, %fd7, %fd8, %p12;
	// begin inline asm
	mov.b64 {%r17,%r18}, %fd9;
	// end inline asm
	shfl.sync.bfly.b32	%r20|%p13, %r18, 16, 31, -1;
	shfl.sync.bfly.b32	%r19|%p14, %r17, 16, 31, -1;
	// begin inline asm
	mov.b64 %fd10, {%r19,%r20};
	// end inline asm
	setp.gt.f64 	%p15, %fd9, %fd10;
	selp.f64 	%fd11, %fd9, %fd10, %p15;
	// begin inline asm
	mov.b64 {%r21,%r22}, %fd11;
	// end inline asm
	shfl.sync.bfly.b32	%r24|%p16, %r22, 32, 31, -1;
	shfl.sync.bfly.b32	%r23|%p17, %r21, 32, 31, -1;
	// begin inline asm
	mov.b64 %fd12, {%r23,%r24};
	// end inline asm
	setp.gt.f64 	%p18, %fd11, %fd12;
	selp.f64 	%fd13, %fd11, %fd12, %p18;
	st.global.f64 	[%rd4], %fd13;
	ret;

}


// ===== COMPILED SASS (sm_100) =====

	.target	sm_100

	.elftype	@"ET_EXEC"


//--------------------- .note.nv.tkinfo           --------------------------
	.section	.note.nv.tkinfo,"",@"SHT_NOTE"
	.sectionflags	@"SHF_NOTE_NV_TKINFO"
	.tkinfo
        /*0018*/ 	.word	0x00000002
        /*0030*/ 	.string	""
        /*0030*/ 	.string	"ptxas"
        /*0030*/ 	.string	"Cuda compilation tools, release 13.0, V13.0.88"
        /*0030*/ 	.string	"Build cuda_13.0.r13.0/compiler.36424714_0"
        /*0030*/ 	.string	"-arch sm_100 -m 64 "



//--------------------- .note.nv.cuinfo           --------------------------
	.section	.note.nv.cuinfo,"",@"SHT_NOTE"
	.sectionflags	@"SHF_NOTE_NV_CUINFO"
        /*0018*/ 	.short	0x0002
        /*001a*/ 	.short	0x0064
        /*001c*/ 	.short	0x0082
	.zero		2


//--------------------- .nv.info                  --------------------------
	.section	.nv.info,"",@"SHT_CUDA_INFO"
	.align	4


	//----- nvinfo : EIATTR_REGCOUNT
	.align		4
        /*0000*/ 	.byte	0x04, 0x2f
        /*0002*/ 	.short	(.L_1 - .L_0)
	.align		4
.L_0:
        /*0004*/ 	.word	index@(_Z21caculate_forcing_termPiPdS_S0_S0_S0_S0_)
        /*0008*/ 	.word	0x00000020


	//----- nvinfo : EIATTR_FRAME_SIZE
	.align		4
.L_1:
        /*000c*/ 	.byte	0x04, 0x11
        /*000e*/ 	.short	(.L_3 - .L_2)
	.align		4
.L_2:
        /*0010*/ 	.word	index@(_Z21caculate_forcing_termPiPdS_S0_S0_S0_S0_)
        /*0014*/ 	.word	0x00000000


	//----- nvinfo : EIATTR_REGCOUNT
	.align		4
.L_3:
        /*0018*/ 	.byte	0x04, 0x2f
        /*001a*/ 	.short	(.L_5 - .L_4)
	.align		4
.L_4:
        /*001c*/ 	.word	index@(_Z13point_updatesPiPdS0_S0_S0_S0_S_)
        /*0020*/ 	.word	0x00000018


	//----- nvinfo : EIATTR_FRAME_SIZE
	.align		4
.L_5:
        /*0024*/ 	.byte	0x04, 0x11
        /*0026*/ 	.short	(.L_7 - .L_6)
	.align		4
.L_6:
        /*0028*/ 	.word	index@(_Z13point_updatesPiPdS0_S0_S0_S0_S_)
        /*002c*/ 	.word	0x00000000


	//----- nvinfo : EIATTR_REGCOUNT
	.align		4
.L_7:
        /*0030*/ 	.byte	0x04, 0x2f
        /*0032*/ 	.short	(.L_9 - .L_8)
	.align		4
.L_8:
        /*0034*/ 	.word	index@(_Z9reductionPd)
        /*0038*/ 	.word	0x00000010


	//----- nvinfo : EIATTR_FRAME_SIZE
	.align		4
.L_9:
        /*003c*/ 	.byte	0x04, 0x11
        /*003e*/ 	.short	(.L_11 - .L_10)
	.align		4
.L_10:
        /*0040*/ 	.word	index@(_Z9reductionPd)
        /*0044*/ 	.word	0x00000000


	//----- nvinfo : EIATTR_MIN_STACK_SIZE
	.align		4
.L_11:
        /*0048*/ 	.byte	0x04, 0x12
        /*004a*/ 	.short	(.L_13 - .L_12)
	.align		4
.L_12:
        /*004c*/ 	.word	index@(_Z9reductionPd)
        /*0050*/ 	.word	0x00000000


	//----- nvinfo : EIATTR_MIN_STACK_SIZE
	.align		4
.L_13:
        /*0054*/ 	.byte	0x04, 0x12
        /*0056*/ 	.short	(.L_15 - .L_14)
	.align		4
.L_14:
        /*0058*/ 	.word	index@(_Z13point_updatesPiPdS0_S0_S0_S0_S_)
        /*005c*/ 	.word	0x00000000


	//----- nvinfo : EIATTR_MIN_STACK_SIZE
	.align		4
.L_15:
        /*0060*/ 	.byte	0x04, 0x12
        /*0062*/ 	.short	(.L_17 - .L_16)
	.align		4
.L_16:
        /*0064*/ 	.word	index@(_Z21caculate_forcing_termPiPdS_S0_S0_S0_S0_)
        /*0068*/ 	.word	0x00000000
.L_17:


//--------------------- .nv.compat                --------------------------
	.section	.nv.compat,"",@"SHT_CUDA_COMPAT_INFO"
	.align	4
        /*0000*/ 	.byte	0x02, 0x09, 0x00, 0x00, 0x02, 0x02, 0x01, 0x00, 0x02, 0x05, 0x05, 0x00, 0x03, 0x07, 0x01, 0x01
        /*0010*/ 	.byte	0x02, 0x03, 0x00, 0x00, 0x02, 0x06, 0x01, 0x00, 0x04, 0x0b, 0x08, 0x00, 0x01, 0x00, 0x00, 0x00
        /*0020*/ 	.byte	0x00, 0x00, 0x00, 0x00


//--------------------- .nv.info._Z9reductionPd   --------------------------
	.section	.nv.info._Z9reductionPd,"",@"SHT_CUDA_INFO"
	.sectionflags	@""
	.align	4


	//----- nvinfo : EIATTR_CUDA_API_VERSION
	.align		4
        /*0000*/ 	.byte	0x04, 0x37
        /*0002*/ 	.short	(.L_19 - .L_18)
.L_18:
        /*0004*/ 	.word	0x00000082


	//----- nvinfo : EIATTR_KPARAM_INFO
	.align		4
.L_19:
        /*0008*/ 	.byte	0x04, 0x17
        /*000a*/ 	.short	(.L_21 - .L_20)
.L_20:
        /*000c*/ 	.word	0x00000000
        /*0010*/ 	.short	0x0000
        /*0012*/ 	.short	0x0000
        /*0014*/ 	.byte	0x00, 0xf5, 0x21, 0x00


	//----- nvinfo : EIATTR_SPARSE_MMA_MASK
	.align		4
.L_21:
        /*0018*/ 	.byte	0x03, 0x50
        /*001a*/ 	.short	0x0000


	//----- nvinfo : EIATTR_MAXREG_COUNT
	.align		4
        /*001c*/ 	.byte	0x03, 0x1b
        /*001e*/ 	.short	0x00ff


	//----- nvinfo : EIATTR_MERCURY_ISA_VERSION
	.align		4
        /*0020*/ 	.byte	0x03, 0x5f
        /*0022*/ 	.short	0x0101


	//----- nvinfo : EIATTR_COOP_GROUP_MASK_REGIDS
	.align		4
        /*0024*/ 	.byte	0x04, 0x29
        /*0026*/ 	.short	(.L_23 - .L_22)


	//   ....[0]....
.L_22:
        /*0028*/ 	.word	0xffffffff


	//   ....[1]....
        /*002c*/ 	.word	0xffffffff


	//   ....[2]....
        /*0030*/ 	.word	0xffffffff


	//   ....[3]....
        /*0034*/ 	.word	0xffffffff


	//   ....[4]....
        /*0038*/ 	.word	0xffffffff


	//   ....[5]....
        /*003c*/ 	.word	0xffffffff


	//   ....[6]....
        /*0040*/ 	.word	0xffffffff


	//   ....[7]....
        /*0044*/ 	.word	0xffffffff


	//   ....[8]....
        /*0048*/ 	.word	0xffffffff


	//   ....[9]....
        /*004c*/ 	.word	0xffffffff


	//   ....[10]....
        /*0050*/ 	.word	0xffffffff


	//   ....[11]....
        /*0054*/ 	.word	0xffffffff


	//----- nvinfo : EIATTR_COOP_GROUP_INSTR_OFFSETS
	.align		4
.L_23:
        /*0058*/ 	.byte	0x04, 0x28
        /*005a*/ 	.short	(.L_25 - .L_24)


	//   ....[0]....
.L_24:
        /*005c*/ 	.word	0x000000a0


	//   ....[1]....
        /*0060*/ 	.word	0x000000b0


	//   ....[2]....
        /*0064*/ 	.word	0x000000f0


	//   ....[3]....
        /*0068*/ 	.word	0x00000100


	//   ....[4]....
        /*006c*/ 	.word	0x00000140


	//   ....[5]....
        /*0070*/ 	.word	0x00000150


	//   ....[6]....
        /*0074*/ 	.word	0x00000190


	//   ....[7]....
        /*0078*/ 	.word	0x000001a0


	//   ....[8]....
        /*007c*/ 	.word	0x000001e0


	//   ....[9]....
        /*0080*/ 	.word	0x000001f0


	//   ....[10]....
        /*0084*/ 	.word	0x00000230


	//   ....[11]....
        /*0088*/ 	.word	0x00000240


	//----- nvinfo : EIATTR_VRC_CTA_INIT_COUNT
	.align		4
.L_25:
        /*008c*/ 	.byte	0x02, 0x4a
	.zero		1
	.zero		1


	//----- nvinfo : EIATTR_EXIT_INSTR_OFFSETS
	.align		4
        /*0090*/ 	.byte	0x04, 0x1c
        /*0092*/ 	.short	(.L_27 - .L_26)


	//   ....[0]....
.L_26:
        /*0094*/ 	.word	0x00000290


	//----- nvinfo : EIATTR_CBANK_PARAM_SIZE
	.align		4
.L_27:
        /*0098*/ 	.byte	0x03, 0x19
        /*009a*/ 	.short	0x0008


	//----- nvinfo : EIATTR_PARAM_CBANK
	.align		4
        /*009c*/ 	.byte	0x04, 0x0a
        /*009e*/ 	.short	(.L_29 - .L_28)
	.align		4
.L_28:
        /*00a0*/ 	.word	index@(.nv.constant0._Z9reductionPd)
        /*00a4*/ 	.short	0x0380
        /*00a6*/ 	.short	0x0008


	//----- nvinfo : EIATTR_SW_WAR
	.align		4
.L_29:
        /*00a8*/ 	.byte	0x04, 0x36
        /*00aa*/ 	.short	(.L_31 - .L_30)
.L_30:
        /*00ac*/ 	.word	0x00000008
.L_31:


//--------------------- .nv.info._Z13point_updatesPiPdS0_S0_S0_S0_S_ --------------------------
	.section	.nv.info._Z13point_updatesPiPdS0_S0_S0_S0_S_,"",@"SHT_CUDA_INFO"
	.sectionflags	@""
	.align	4


	//----- nvinfo : EIATTR_CUDA_API_VERSION
	.align		4
        /*0000*/ 	.byte	0x04, 0x37
        /*0002*/ 	.short	(.L_33 - .L_32)
.L_32:
        /*0004*/ 	.word	0x00000082


	//----- nvinfo : EIATTR_KPARAM_INFO
	.align		4
.L_33:
        /*0008*/ 	.byte	0x04, 0x17
        /*000a*/ 	.short	(.L_35 - .L_34)
.L_34:
        /*000c*/ 	.word	0x00000000
        /*0010*/ 	.short	0x0006
        /*0012*/ 	.short	0x0030
        /*0014*/ 	.byte	0x00, 0xf5, 0x21, 0x00


	//----- nvinfo : EIATTR_KPARAM_INFO
	.align		4
.L_35:
        /*0018*/ 	.byte	0x04, 0x17
        /*001a*/ 	.short	(.L_37 - .L_36)
.L_36:
        /*001c*/ 	.word	0x00000000
        /*0020*/ 	.short	0x0005
        /*0022*/ 	.short	0x0028
        /*0024*/ 	.byte	0x00, 0xf5, 0x21, 0x00


	//----- nvinfo : EIATTR_KPARAM_INFO
	.align		4
.L_37:
        /*0028*/ 	.byte	0x04, 0x17
        /*002a*/ 	.short	(.L_39 - .L_38)
.L_38:
        /*002c*/ 	.word	0x00000000
        /*0030*/ 	.short	0x0004
        /*0032*/ 	.short	0x0020
        /*0034*/ 	.byte	0x00, 0xf5, 0x21, 0x00


	//----- nvinfo : EIATTR_KPARAM_INFO
	.align		4
.L_39:
        /*0038*/ 	.byte	0x04, 0x17
        /*003a*/ 	.short	(.L_41 - .L_40)
.L_40:
        /*003c*/ 	.word	0x00000000
        /*0040*/ 	.short	0x0003
        /*0042*/ 	.short	0x0018
        /*0044*/ 	.byte	0x00, 0xf5, 0x21, 0x00


	//----- nvinfo : EIATTR_KPARAM_INFO
	.align		4
.L_41:
        /*0048*/ 	.byte	0x04, 0x17
        /*004a*/ 	.short	(.L_43 - .L_42)
.L_42:
        /*004c*/ 	.word	0x00000000
        /*0050*/ 	.short	0x0002
        /*0052*/ 	.short	0x0010
        /*0054*/ 	.byte	0x00, 0xf5, 0x21, 0x00


	//----- nvinfo : EIATTR_KPARAM_INFO
	.align		4
.L_43:
        /*0058*/ 	.byte	0x04, 0x17
        /*005a*/ 	.short	(.L_45 - .L_44)
.L_44:
        /*005c*/ 	.word	0x00000000
        /*0060*/ 	.short	0x0001
        /*0062*/ 	.short	0x0008
        /*0064*/ 	.byte	0x00, 0xf5, 0x21, 0x00


	//----- nvinfo : EIATTR_KPARAM_INFO
	.align		4
.L_45:
        /*0068*/ 	.byte	0x04, 0x17
        /*006a*/ 	.short	(.L_47 - .L_46)
.L_46:
        /*006c*/ 	.word	0x00000000
        /*0070*/ 	.short	0x0000
        /*0072*/ 	.short	0x0000
        /*0074*/ 	.byte	0x00, 0xf5, 0x21, 0x00


	//----- nvinfo : EIATTR_SPARSE_MMA_MASK
	.align		4
.L_47:
        /*0078*/ 	.byte	0x03, 0x50
        /*007a*/ 	.short	0x0000


	//----- nvinfo : EIATTR_MAXREG_COUNT
	.align		4
        /*007c*/ 	.byte	0x03, 0x1b
        /*007e*/ 	.short	0x00ff


	//----- nvinfo : EIATTR_NUM_BARRIERS
	.align		4
        /*0080*/ 	.byte	0x02, 0x4c
        /*0082*/ 	.byte	0x01
	.zero		1


	//----- nvinfo : EIATTR_MERCURY_ISA_VERSION
	.align		4
        /*0084*/ 	.byte	0x03, 0x5f
        /*0086*/ 	.short	0x0101


	//----- nvinfo : EIATTR_VRC_CTA_INIT_COUNT
	.align		4
        /*0088*/ 	.byte	0x02, 0x4a
	.zero		1
	.zero		1


	//----- nvinfo : EIATTR_EXIT_INSTR_OFFSETS
	.align		4
        /*008c*/ 	.byte	0x04, 0x1c
        /*008e*/ 	.short	(.L_49 - .L_48)


	//   ....[0]....
.L_48:
        /*0090*/ 	.word	0x00000240


	//   ....[1]....
        /*0094*/ 	.word	0x000003f0


	//   ....[2]....
        /*0098*/ 	.word	0x000005a0


	//   ....[3]....
        /*009c*/ 	.word	0x00000740


	//----- nvinfo : EIATTR_CRS_STACK_SIZE
	.align		4
.L_49:
        /*00a0*/ 	.byte	0x04, 0x1e
        /*00a2*/ 	.short	(.L_51 - .L_50)
.L_50:
        /*00a4*/ 	.word	0x00000000


	//----- nvinfo : EIATTR_CBANK_PARAM_SIZE
	.align		4
.L_51:
        /*00a8*/ 	.byte	0x03, 0x19
        /*00aa*/ 	.short	0x0038


	//----- nvinfo : EIATTR_PARAM_CBANK
	.align		4
        /*00ac*/ 	.byte	0x04, 0x0a
        /*00ae*/ 	.short	(.L_53 - .L_52)
	.align		4
.L_52:
        /*00b0*/ 	.word	index@(.nv.constant0._Z13point_updatesPiPdS0_S0_S0_S0_S_)
        /*00b4*/ 	.short	0x0380
        /*00b6*/ 	.short	0x0038


	//----- nvinfo : EIATTR_SW_WAR
	.align		4
.L_53:
        /*00b8*/ 	.byte	0x04, 0x36
        /*00ba*/ 	.short	(.L_55 - .L_54)
.L_54:
        /*00bc*/ 	.word	0x00000008
.L_55:


//--------------------- .nv.info._Z21caculate_forcing_termPiPdS_S0_S0_S0_S0_ --------------------------
	.section	.nv.info._Z21caculate_forcing_termPiPdS_S0_S0_S0_S0_,"",@"SHT_CUDA_INFO"
	.sectionflags	@""
	.align	4


	//----- nvinfo : EIATTR_CUDA_API_VERSION
	.align		4
        /*0000*/ 	.byte	0x04, 0x37
        /*0002*/ 	.short	(.L_57 - .L_56)
.L_56:
        /*0004*/ 	.word	0x00000082


	//----- nvinfo : EIATTR_KPARAM_INFO
	.align		4
.L_57:
        /*0008*/ 	.byte	0x04, 0x17
        /*000a*/ 	.short	(.L_59 - .L_58)
.L_58:
        /*000c*/ 	.word	0x00000000
        /*0010*/ 	.short	0x0006
        /*0012*/ 	.short	0x0030
        /*0014*/ 	.byte	0x00, 0xf5, 0x21, 0x00


	//----- nvinfo : EIATTR_KPARAM_INFO
	.align		4
.L_59:
        /*0018*/ 	.byte	0x04, 0x17
        /*001a*/ 	.short	(.L_61 - .L_60)
.L_60:
        /*001c*/ 	.word	0x00000000
        /*0020*/ 	.short	0x0005
        /*0022*/ 	.short	0x0028
        /*0024*/ 	.byte	0x00, 0xf5, 0x21, 0x00


	//----- nvinfo : EIATTR_KPARAM_INFO
	.align		4
.L_61:
        /*0028*/ 	.byte	0x04, 0x17
        /*002a*/ 	.short	(.L_63 - .L_62)
.L_62:
        /*002c*/ 	.word	0x00000000
        /*0030*/ 	.short	0x0004
        /*0032*/ 	.short	0x0020
        /*0034*/ 	.byte	0x00, 0xf5, 0x21, 0x00


	//----- nvinfo : EIATTR_KPARAM_INFO
	.align		4
.L_63:
        /*0038*/ 	.byte	0x04, 0x17
        /*003a*/ 	.short	(.L_65 - .L_64)
.L_64:
        /*003c*/ 	.word	0x00000000
        /*0040*/ 	.short	0x0003
        /*0042*/ 	.short	0x0018
        /*0044*/ 	.byte	0x00, 0xf5, 0x21, 0x00


	//----- nvinfo : EIATTR_KPARAM_INFO
	.align		4
.L_65:
        /*0048*/ 	.byte	0x04, 0x17
        /*004a*/ 	.short	(.L_67 - .L_66)
.L_66:
        /*004c*/ 	.word	0x00000000
        /*0050*/ 	.short	0x0002
        /*0052*/ 	.short	0x0010
        /*0054*/ 	.byte	0x00, 0xf5, 0x21, 0x00


	//----- nvinfo : EIATTR_KPARAM_INFO
	.align		4
.L_67:
        /*0058*/ 	.byte	0x04, 0x17
        /*005a*/ 	.short	(.L_69 - .L_68)
.L_68:
        /*005c*/ 	.word	0x00000000
        /*0060*/ 	.short	0x0001
        /*0062*/ 	.short	0x0008
        /*0064*/ 	.byte	0x00, 0xf5, 0x21, 0x00


	//----- nvinfo : EIATTR_KPARAM_INFO
	.align		4
.L_69:
        /*0068*/ 	.byte	0x04, 0x17
        /*006a*/ 	.short	(.L_71 - .L_70)
.L_70:
        /*006c*/ 	.word	0x00000000
        /*0070*/ 	.short	0x0000
        /*0072*/ 	.short	0x0000
        /*0074*/ 	.byte	0x00, 0xf5, 0x21, 0x00


	//----- nvinfo : EIATTR_SPARSE_MMA_MASK
	.align		4
.L_71:
        /*0078*/ 	.byte	0x03, 0x50
        /*007a*/ 	.short	0x0000


	//----- nvinfo : EIATTR_MAXREG_COUNT
	.align		4
        /*007c*/ 	.byte	0x03, 0x1b
        /*007e*/ 	.short	0x00ff


	//----- nvinfo : EIATTR_MERCURY_ISA_VERSION
	.align		4
        /*0080*/ 	.byte	0x03, 0x5f
        /*0082*/ 	.short	0x0101


	//----- nvinfo : EIATTR_VRC_CTA_INIT_COUNT
	.align		4
        /*0084*/ 	.byte	0x02, 0x4a
	.zero		1
	.zero		1


	//----- nvinfo : EIATTR_EXIT_INSTR_OFFSETS
	.align		4
        /*0088*/ 	.byte	0x04, 0x1c
        /*008a*/ 	.short	(.L_73 - .L_72)


	//   ....[0]....
.L_72:
        /*008c*/ 	.word	0x00000870


	//   ....[1]....
        /*0090*/ 	.word	0x000008d0


	//----- nvinfo : EIATTR_CRS_STACK_SIZE
	.align		4
.L_73:
        /*0094*/ 	.byte	0x04, 0x1e
        /*0096*/ 	.short	(.L_75 - .L_74)
.L_74:
        /*0098*/ 	.word	0x00000000


	//----- nvinfo : EIATTR_CBANK_PARAM_SIZE
	.align		4
.L_75:
        /*009c*/ 	.byte	0x03, 0x19
        /*009e*/ 	.short	0x0038


	//----- nvinfo : EIATTR_PARAM_CBANK
	.align		4
        /*00a0*/ 	.byte	0x04, 0x0a
        /*00a2*/ 	.short	(.L_77 - .L_76)
	.align		4
.L_76:
        /*00a4*/ 	.word	index@(.nv.constant0._Z21caculate_forcing_termPiPdS_S0_S0_S0_S0_)
        /*00a8*/ 	.short	0x0380
        /*00aa*/ 	.short	0x0038


	//----- nvinfo : EIATTR_SW_WAR
	.align		4
.L_77:
        /*00ac*/ 	.byte	0x04, 0x36
        /*00ae*/ 	.short	(.L_79 - .L_78)
.L_78:
        /*00b0*/ 	.word	0x00000008
.L_79:


//--------------------- .nv.callgraph             --------------------------
	.section	.nv.callgraph,"",@"SHT_CUDA_CALLGRAPH"
	.align	4
	.sectionentsize	8
	.align		4
        /*0000*/ 	.word	0x00000000
	.align		4
        /*0004*/ 	.word	0xffffffff
	.align		4
        /*0008*/ 	.word	0x00000000
	.align		4
        /*000c*/ 	.word	0xfffffffe
	.align		4
        /*0010*/ 	.word	0x00000000
	.align		4
        /*0014*/ 	.word	0xfffffffd
	.align		4
        /*0018*/ 	.word	0x00000000
	.align		4
        /*001c*/ 	.word	0xfffffffc


//--------------------- .text._Z9reductionPd      --------------------------
	.section	.text._Z9reductionPd,"ax",@progbits
	.align	128
        .global         _Z9reductionPd
        .type           _Z9reductionPd,@function
        .size           _Z9reductionPd,(.L_x_9 - _Z9reductionPd)
        .other          _Z9reductionPd,@"STO_CUDA_ENTRY STV_DEFAULT"
_Z9reductionPd:
.text._Z9reductionPd:
[----:B------:R-:W-:Y:S01]  /*0000*/  LDC R1, c[0x0][0x37c] ;  /* 0x0000df00ff017b82 */ /* 0x000fe20000000800 */
[----:B------:R-:W0:Y:S07]  /*0010*/  S2R R5, SR_TID.X ;  /* 0x0000000000057919 */ /* 0x000e2e0000002100 */
[----:B------:R-:W0:Y:S01]  /*0020*/  S2UR UR6, SR_CTAID.X ;  /* 0x00000000000679c3 */ /* 0x000e220000002500 */
[----:B------:R-:W1:Y:S07]  /*0030*/  LDCU.64 UR4, c[0x0][0x358] ;  /* 0x00006b00ff0477ac */ /* 0x000e6e0008000a00 */
[----:B------:R-:W0:Y:S08]  /*0040*/  LDC R0, c[0x0][0x360] ;  /* 0x0000d800ff007b82 */ /* 0x000e300000000800 */
[----:B------:R-:W2:Y:S01]  /*0050*/  LDC.64 R2, c[0x0][0x380] ;  /* 0x0000e000ff027b82 */ /* 0x000ea20000000a00 */
[----:B0-----:R-:W-:-:S04]  /*0060*/  IMAD R5, R0, UR6, R5 ;  /* 0x0000000600057c24 */ /* 0x001fc8000f8e0205 */
[----:B--2---:R-:W-:-:S05]  /*0070*/  IMAD.WIDE R2, R5, 0x8, R2 ;  /* 0x0000000805027825 */ /* 0x004fca00078e0202 */
[----:B-1----:R-:W2:Y:S01]  /*0080*/  LDG.E.64 R4, desc[UR4][R2.64] ;  /* 0x0000000402047981 */ /* 0x002ea2000c1e1b00 */
[----:B------:R-:W-:-:S03]  /*0090*/  IMAD.MOV.U32 R13, RZ, RZ, 0x20 ;  /* 0x00000020ff0d7424 */ /* 0x000fc600078e00ff */
[----:B--2---:R-:W-:Y:S04]  /*00a0*/  SHFL.BFLY PT, R7, R5, 0x1, 0x1f ;  /* 0x0c201f0005077f89 */ /* 0x004fe800000e0000 */
[----:B------:R-:W0:Y:S02]  /*00b0*/  SHFL.BFLY PT, R6, R4, 0x1, 0x1f ;  /* 0x0c201f0004067f89 */ /* 0x000e2400000e0000 */
[----:B0-----:R-:W-:-:S06]  /*00c0*/  DSETP.GT.AND P0, PT, R4, R6, PT ;  /* 0x000000060400722a */ /* 0x001fcc0003f04000 */
[----:B------:R-:W-:Y:S02]  /*00d0*/  FSEL R9, R5, R7, P0 ;  /* 0x0000000705097208 */ /* 0x000fe40000000000 */
[----:B------:R-:W-:-:S03]  /*00e0*/  FSEL R8, R4, R6, P0 ;  /* 0x0000000604087208 */ /* 0x000fc60000000000 */
[----:B------:R-:W-:Y:S04]  /*00f0*/  SHFL.BFLY PT, R7, R9, 0x2, 0x1f ;  /* 0x0c401f0009077f89 */ /* 0x000fe800000e0000 */
        /* <DEDUP_REMOVED lines=19> */
[----:B------:R-:W-:Y:S04]  /*0230*/  SHFL.BFLY PT, R5, R11, R13, 0x1f ;  /* 0x0c001f0d0b057589 */ /* 0x000fe800000e0000 */
[----:B------:R-:W0:Y:S02]  /*0240*/  SHFL.BFLY PT, R4, R10, R13, 0x1f ;  /* 0x0c001f0d0a047589 */ /* 0x000e2400000e0000 */
[----:B0-----:R-:W-:-:S06]  /*0250*/  DSETP.GT.AND P0, PT, R10, R4, PT ;  /* 0x000000040a00722a */ /* 0x001fcc0003f04000 */
[----:B------:R-:W-:Y:S02]  /*0260*/  FSEL R4, R10, R4, P0 ;  /* 0x000000040a047208 */ /* 0x000fe40000000000 */
[----:B------:R-:W-:-:S05]  /*0270*/  FSEL R5, R11, R5, P0 ;  /* 0x000000050b057208 */ /* 0x000fca0000000000 */
[----:B------:R-:W-:Y:S01]  /*0280*/  STG.E.64 desc[UR4][R2.64], R4 ;  /* 0x0000000402007986 */ /* 0x000fe2000c101b04 */
[----:B------:R-:W-:Y:S05]  /*0290*/  EXIT ;  /* 0x000000000000794d */ /* 0x000fea0003800000 */
.L_x_0:
[----:B------:R-:W-:-:S00]  /*02a0*/  BRA `(.L_x_0) ;  /* 0xfffffffc00fc7947 */ /* 0x000fc0000383ffff */
[----:B------:R-:W-:-:S00]  /*02b0*/  NOP ;  /* 0x0000000000007918 */ /* 0x000fc00000000000 */
        /* <DEDUP_REMOVED lines=12> */
.L_x_9:


//--------------------- .text._Z13point_updatesPiPdS0_S0_S0_S0_S_ --------------------------
	.section	.text._Z13point_updatesPiPdS0_S0_S0_S0_S_,"ax",@progbits
	.align	128
        .global         _Z13point_updatesPiPdS0_S0_S0_S0_S_
        .type           _Z13point_updatesPiPdS0_S0_S0_S0_S_,@function
        .size           _Z13point_updatesPiPdS0_S0_S0_S0_S_,(.L_x_10 - _Z13point_updatesPiPdS0_S0_S0_S0_S_)
        .other          _Z13point_updatesPiPdS0_S0_S0_S0_S_,@"STO_CUDA_ENTRY STV_DEFAULT"
_Z13point_updatesPiPdS0_S0_S0_S0_S_:
.text._Z13point_updatesPiPdS0_S0_S0_S0_S_:
[----:B------:R-:W-:Y:S08]  /*0000*/  LDC R1, c[0x0][0x37c] ;  /* 0x0000df00ff017b82 */ /* 0x000ff00000000800 */
[----:B------:R-:W0:Y:S01]  /*0010*/  LDC.64 R4, c[0x0][0x380] ;  /* 0x0000e000ff047b82 */ /* 0x000e220000000a00 */
[----:B------:R-:W0:Y:S01]  /*0020*/  LDCU.64 UR4, c[0x0][0x358] ;  /* 0x00006b00ff0477ac */ /* 0x000e220008000a00 */
[----:B------:R-:W1:Y:S06]  /*0030*/  S2R R14, SR_TID.X ;  /* 0x00000000000e7919 */ /* 0x000e6c0000002100 */
[----:B------:R-:W1:Y:S08]  /*0040*/  S2UR UR6, SR_CTAID.X ;  /* 0x00000000000679c3 */ /* 0x000e700000002500 */
[----:B------:R-:W1:Y:S01]  /*0050*/  LDC R13, c[0x0][0x360] ;  /* 0x0000d800ff0d7b82 */ /* 0x000e620000000800 */
[----:B0-----:R0:W2:Y:S07]  /*0060*/  LDG.E R7, desc[UR4][R4.64] ;  /* 0x0000000404077981 */ /* 0x0010ae000c1e1900 */
[----:B------:R-:W3:Y:S01]  /*0070*/  LDC.64 R18, c[0x0][0x3a0] ;  /* 0x0000e800ff127b82 */ /* 0x000ee20000000a00 */
[----:B-1----:R-:W-:Y:S01]  /*0080*/  IMAD R6, R13, UR6, R14 ;  /* 0x000000060d067c24 */ /* 0x002fe2000f8e020e */
[----:B0-----:R-:W0:Y:S03]  /*0090*/  S2R R5, SR_CgaCtaId ;  /* 0x0000000000057919 */ /* 0x001e260000008800 */
[C---:B--2---:R-:W-:Y:S01]  /*00a0*/  IMAD R0, R7.reuse, -0x2, R6 ;  /* 0xfffffffe07007824 */ /* 0x044fe200078e0206 */
[----:B------:R-:W-:-:S04]  /*00b0*/  LEA R2, R7, R6, 0x1 ;  /* 0x0000000607027211 */ /* 0x000fc800078e08ff */
[----:B------:R-:W-:Y:S01]  /*00c0*/  IADD3 R11, PT, PT, R0, 0x1, RZ ;  /* 0x00000001000b7810 */ /* 0x000fe20007ffe0ff */
[----:B------:R-:W-:Y:S02]  /*00d0*/  VIADD R9, R2, 0xffffffff ;  /* 0xffffffff02097836 */ /* 0x000fe40000000000 */
[----:B---3--:R-:W-:-:S04]  /*00e0*/  IMAD.WIDE R2, R6, 0x8, R18 ;  /* 0x0000000806027825 */ /* 0x008fc800078e0212 */
[----:B------:R-:W-:-:S04]  /*00f0*/  IMAD.WIDE R10, R11, 0x8, R18 ;  /* 0x000000080b0a7825 */ /* 0x000fc800078e0212 */
[----:B------:R-:W-:Y:S02]  /*0100*/  IMAD.WIDE R18, R9, 0x8, R18 ;  /* 0x0000000809127825 */ /* 0x000fe400078e0212 */
[----:B------:R-:W2:Y:S04]  /*0110*/  LDG.E.64 R8, desc[UR4][R2.64] ;  /* 0x0000000402087981 */ /* 0x000ea8000c1e1b00 */
[----:B------:R-:W3:Y:S04]  /*0120*/  LDG.E.64 R10, desc[UR4][R10.64] ;  /* 0x000000040a0a7981 */ /* 0x000ee8000c1e1b00 */
[----:B------:R-:W4:Y:S01]  /*0130*/  LDG.E.64 R18, desc[UR4][R18.64] ;  /* 0x0000000412127981 */ /* 0x000f22000c1e1b00 */
[----:B------:R-:W-:Y:S01]  /*0140*/  MOV R12, 0x400 ;  /* 0x00000400000c7802 */ /* 0x000fe20000000f00 */
[----:B------:R-:W1:Y:S01]  /*0150*/  LDC.64 R16, c[0x0][0x3b0] ;  /* 0x0000ec00ff107b82 */ /* 0x000e620000000a00 */
[----:B------:R-:W-:-:S02]  /*0160*/  LEA R15, R7, R14, 0x2 ;  /* 0x0000000e070f7211 */ /* 0x000fc400078e10ff */
[----:B0-----:R-:W-:Y:S02]  /*0170*/  LEA R12, R5, R12, 0x18 ;  /* 0x0000000c050c7211 */ /* 0x001fe400078ec0ff */
[----:B------:R-:W-:Y:S02]  /*0180*/  LEA R5, R7, R14, 0x1 ;  /* 0x0000000e07057211 */ /* 0x000fe400078e08ff */
[-C--:B------:R-:W-:Y:S02]  /*0190*/  LEA R4, R14, R12.reuse, 0x3 ;  /* 0x0000000c0e047211 */ /* 0x080fe400078e18ff */
[----:B------:R-:W-:Y:S01]  /*01a0*/  LEA R0, R15, R12, 0x3 ;  /* 0x0000000c0f007211 */ /* 0x000fe200078e18ff */
[----:B------:R-:W-:-:S05]  /*01b0*/  IMAD R5, R5, 0x8, R12 ;  /* 0x0000000805057824 */ /* 0x000fca00078e020c */
[----:B--2---:R0:W-:Y:S04]  /*01c0*/  STS.64 [R5+-0x8], R8 ;  /* 0xfffff80805007388 */ /* 0x0041e80000000a00 */
[----:B---3--:R0:W-:Y:S04]  /*01d0*/  STS.64 [R4], R10 ;  /* 0x0000000a04007388 */ /* 0x0081e80000000a00 */
[----:B----4-:R0:W-:Y:S01]  /*01e0*/  STS.64 [R0+-0x10], R18 ;  /* 0xfffff01200007388 */ /* 0x0101e20000000a00 */
[----:B------:R-:W-:Y:S06]  /*01f0*/  BAR.SYNC.DEFER_BLOCKING 0x0 ;  /* 0x0000000000007b1d */ /* 0x000fec0000010000 */
[----:B-1----:R-:W2:Y:S01]  /*0200*/  LDG.E R16, desc[UR4][R16.64] ;  /* 0x0000000410107981 */ /* 0x002ea2000c1e1900 */
[----:B------:R-:W-:-:S05]  /*0210*/  VIADD R15, R14, UR6 ;  /* 0x000000060e0f7c36 */ /* 0x000fca0008000000 */
[----:B------:R-:W-:-:S04]  /*0220*/  LOP3.LUT R15, R15, 0x1, RZ, 0xc0, !PT ;  /* 0x000000010f0f7812 */ /* 0x000fc800078ec0ff */
[----:B--2---:R-:W-:-:S13]  /*0230*/  ISETP.NE.AND P0, PT, R15, R16, PT ;  /* 0x000000100f00720c */ /* 0x004fda0003f05270 */
[----:B0-----:R-:W-:Y:S05]  /*0240*/  @P0 EXIT ;  /* 0x000000000000094d */ /* 0x001fea0003800000 */
[----:B------:R-:W-:-:S13]  /*0250*/  ISETP.NE.AND P0, PT, R14, RZ, PT ;  /* 0x000000ff0e00720c */ /* 0x000fda0003f05270 */
[----:B------:R-:W-:Y:S05]  /*0260*/  @P0 BRA `(.L_x_1) ;  /* 0x0000000000640947 */ /* 0x000fea0003800000 */
[----:B------:R-:W0:Y:S01]  /*0270*/  LDC.64 R8, c[0x0][0x390] ;  /* 0x0000e400ff087b82 */ /* 0x000e220000000a00 */
[----:B------:R-:W-:Y:S07]  /*0280*/  LDS.64 R14, [R0+-0x10] ;  /* 0xfffff000000e7984 */ /* 0x000fee0000000a00 */
[----:B------:R-:W1:Y:S01]  /*0290*/  LDC.64 R10, c[0x0][0x398] ;  /* 0x0000e600ff0a7b82 */ /* 0x000e620000000a00 */
[----:B------:R-:W2:Y:S01]  /*02a0*/  LDS.64 R16, [R4] ;  /* 0x0000000004107984 */ /* 0x000ea20000000a00 */
[----:B------:R-:W-:-:S03]  /*02b0*/  LEA R20, R7, R12, 0x4 ;  /* 0x0000000c07147211 */ /* 0x000fc600078e20ff */
[----:B------:R-:W-:Y:S04]  /*02c0*/  LDS.64 R18, [R5+-0x8] ;  /* 0xfffff80005127984 */ /* 0x000fe80000000a00 */
[----:B------:R-:W3:Y:S04]  /*02d0*/  LDS.64 R12, [R20] ;  /* 0x00000000140c7984 */ /* 0x000ee80000000a00 */
[----:B0-----:R-:W4:Y:S01]  /*02e0*/  LDG.E.64 R8, desc[UR4][R8.64] ;  /* 0x0000000408087981 */ /* 0x001f22000c1e1b00 */
[----:B-1----:R-:W-:-:S06]  /*02f0*/  IMAD.WIDE R10, R6, 0x8, R10 ;  /* 0x00000008060a7825 */ /* 0x002fcc00078e020a */
[----:B------:R-:W5:Y:S01]  /*0300*/  LDG.E.64 R10, desc[UR4][R10.64] ;  /* 0x000000040a0a7981 */ /* 0x000f62000c1e1b00 */
[----:B--2---:R-:W-:Y:S01]  /*0310*/  DADD R14, R14, R16 ;  /* 0x000000000e0e7229 */ /* 0x004fe20000000010 */
[----:B------:R-:W0:Y:S07]  /*0320*/  LDC.64 R16, c[0x0][0x3a8] ;  /* 0x0000ea00ff107b82 */ /* 0x000e2e0000000a00 */
[----:B---3--:R-:W-:Y:S02]  /*0330*/  DADD R12, R14, R12 ;  /* 0x000000000e0c7229 */ /* 0x008fe4000000000c */
[----:B------:R-:W1:Y:S06]  /*0340*/  LDC.64 R14, c[0x0][0x388] ;  /* 0x0000e200ff0e7b82 */ /* 0x000e6c0000000a00 */
[----:B------:R-:W-:Y:S01]  /*0350*/  DFMA R12, R18, -3, R12 ;  /* 0xc0080000120c782b */ /* 0x000fe2000000000c */
[----:B0-----:R-:W-:Y:S01]  /*0360*/  IMAD.WIDE R6, R6, 0x8, R16 ;  /* 0x0000000806067825 */ /* 0x001fe200078e0210 */
[----:B----4-:R-:W-:-:S08]  /*0370*/  DMUL R8, R8, R8 ;  /* 0x0000000808087228 */ /* 0x010fd00000000000 */
[----:B-----5:R-:W-:-:S08]  /*0380*/  DFMA R8, -R8, R10, R12 ;  /* 0x0000000a0808722b */ /* 0x020fd0000000010c */
[----:B------:R-:W-:-:S07]  /*0390*/  DMUL R8, R8, 0.25 ;  /* 0x3fd0000008087828 */ /* 0x000fce0000000000 */
[----:B------:R-:W-:Y:S04]  /*03a0*/  STG.E.64 desc[UR4][R6.64], R8 ;  /* 0x0000000806007986 */ /* 0x000fe8000c101b04 */
[----:B------:R-:W2:Y:S04]  /*03b0*/  LDG.E.64 R4, desc[UR4][R2.64] ;  /* 0x0000000402047981 */ /* 0x000ea8000c1e1b00 */
[----:B-1----:R-:W2:Y:S02]  /*03c0*/  LDG.E.64 R14, desc[UR4][R14.64] ;  /* 0x000000040e0e7981 */ /* 0x002ea4000c1e1b00 */
[----:B--2---:R-:W-:-:S07]  /*03d0*/  DFMA R4, R8, R14, R4 ;  /* 0x0000000e0804722b */ /* 0x004fce0000000004 */
[----:B------:R-:W-:Y:S01]  /*03e0*/  STG.E.64 desc[UR4][R2.64], R4 ;  /* 0x0000000402007986 */ /* 0x000fe2000c101b04 */
[----:B------:R-:W-:Y:S05]  /*03f0*/  EXIT ;  /* 0x000000000000794d */ /* 0x000fea0003800000 */
.L_x_1:
[----:B------:R-:W-:-:S04]  /*0400*/  IADD3 R13, PT, PT, R13, -0x1, RZ ;  /* 0xffffffff0d0d7810 */ /* 0x000fc80007ffe0ff */
[----:B------:R-:W-:-:S13]  /*0410*/  ISETP.NE.AND P0, PT, R14, R13, PT ;  /* 0x0000000d0e00720c */ /* 0x000fda0003f05270 */
[----:B------:R-:W-:Y:S05]  /*0420*/  @P0 BRA `(.L_x_2) ;  /* 0x0000000000600947 */ /* 0x000fea0003800000 */
[----:B------:R-:W0:Y:S01]  /*0430*/  LDC.64 R10, c[0x0][0x390] ;  /* 0x0000e400ff0a7b82 */ /* 0x000e220000000a00 */
[----:B------:R-:W-:Y:S04]  /*0440*/  LDS.64 R14, [R0+-0x10] ;  /* 0xfffff000000e7984 */ /* 0x000fe80000000a00 */
[----:B------:R-:W1:Y:S03]  /*0450*/  LDS.64 R16, [R4] ;  /* 0x0000000004107984 */ /* 0x000e660000000a00 */
[----:B------:R-:W2:Y:S01]  /*0460*/  LDC.64 R8, c[0x0][0x398] ;  /* 0x0000e600ff087b82 */ /* 0x000ea20000000a00 */
[----:B------:R-:W3:Y:S04]  /*0470*/  LDS.64 R12, [R5+-0x10] ;  /* 0xfffff000050c7984 */ /* 0x000ee80000000a00 */
[----:B------:R-:W4:Y:S04]  /*0480*/  LDS.64 R18, [R5+-0x8] ;  /* 0xfffff80005127984 */ /* 0x000f280000000a00 */
[----:B0-----:R-:W5:Y:S01]  /*0490*/  LDG.E.64 R10, desc[UR4][R10.64] ;  /* 0x000000040a0a7981 */ /* 0x001f62000c1e1b00 */
[----:B--2---:R-:W-:-:S06]  /*04a0*/  IMAD.WIDE R8, R6, 0x8, R8 ;  /* 0x0000000806087825 */ /* 0x004fcc00078e0208 */
[----:B------:R-:W2:Y:S01]  /*04b0*/  LDG.E.64 R8, desc[UR4][R8.64] ;  /* 0x0000000408087981 */ /* 0x000ea2000c1e1b00 */
[----:B-1----:R-:W-:Y:S01]  /*04c0*/  DADD R14, R14, R16 ;  /* 0x000000000e0e7229 */ /* 0x002fe20000000010 */
[----:B------:R-:W0:Y:S07]  /*04d0*/  LDC.64 R16, c[0x0][0x388] ;  /* 0x0000e200ff107b82 */ /* 0x000e2e0000000a00 */
[----:B---3--:R-:W-:Y:S02]  /*04e0*/  DADD R12, R14, R12 ;  /* 0x000000000e0c7229 */ /* 0x008fe4000000000c */
[----:B------:R-:W1:Y:S06]  /*04f0*/  LDC.64 R14, c[0x0][0x3a8] ;  /* 0x0000ea00ff0e7b82 */ /* 0x000e6c0000000a00 */
[----:B----4-:R-:W-:Y:S01]  /*0500*/  DFMA R12, R18, -3, R12 ;  /* 0xc0080000120c782b */ /* 0x010fe2000000000c */
[----:B-1----:R-:W-:Y:S01]  /*0510*/  IMAD.WIDE R14, R6, 0x8, R14 ;  /* 0x00000008060e7825 */ /* 0x002fe200078e020e */
[----:B-----5:R-:W-:-:S08]  /*0520*/  DMUL R10, R10, R10 ;  /* 0x0000000a0a0a7228 */ /* 0x020fd00000000000 */
[----:B--2---:R-:W-:-:S08]  /*0530*/  DFMA R8, -R10, R8, R12 ;  /* 0x000000080a08722b */ /* 0x004fd0000000010c */
[----:B------:R-:W-:-:S07]  /*0540*/  DMUL R8, R8, 0.25 ;  /* 0x3fd0000008087828 */ /* 0x000fce0000000000 */
[----:B------:R-:W-:Y:S04]  /*0550*/  STG.E.64 desc[UR4][R14.64], R8 ;  /* 0x000000080e007986 */ /* 0x000fe8000c101b04 */
[----:B------:R-:W2:Y:S04]  /*0560*/  LDG.E.64 R6, desc[UR4][R2.64] ;  /* 0x0000000402067981 */ /* 0x000ea8000c1e1b00 */
[----:B0-----:R-:W2:Y:S02]  /*0570*/  LDG.E.64 R4, desc[UR4][R16.64] ;  /* 0x0000000410047981 */ /* 0x001ea4000c1e1b00 */
[----:B--2---:R-:W-:-:S07]  /*0580*/  DFMA R4, R8, R4, R6 ;  /* 0x000000040804722b */ /* 0x004fce0000000006 */
[----:B------:R-:W-:Y:S01]  /*0590*/  STG.E.64 desc[UR4][R2.64], R4 ;  /* 0x0000000402007986 */ /* 0x000fe2000c101b04 */
[----:B------:R-:W-:Y:S05]  /*05a0*/  EXIT ;  /* 0x000000000000794d */ /* 0x000fea0003800000 */
.L_x_2:
[----:B------:R-:W0:Y:S01]  /*05b0*/  LDC.64 R10, c[0x0][0x390] ;  /* 0x0000e400ff0a7b82 */ /* 0x000e220000000a00 */
[----:B------:R-:W-:Y:S04]  /*05c0*/  LDS.64 R14, [R0+-0x10] ;  /* 0xfffff000000e7984 */ /* 0x000fe80000000a00 */
[----:B------:R-:W1:Y:S03]  /*05d0*/  LDS.64 R16, [R4] ;  /* 0x0000000004107984 */ /* 0x000e660000000a00 */
[----:B------:R-:W2:Y:S01]  /*05e0*/  LDC.64 R8, c[0x0][0x398] ;  /* 0x0000e600ff087b82 */ /* 0x000ea20000000a00 */
[----:B------:R-:W3:Y:S04]  /*05f0*/  LDS.64 R18, [R5+-0x10] ;  /* 0xfffff00005127984 */ /* 0x000ee80000000a00 */
[----:B------:R-:W4:Y:S04]  /*0600*/  LDS.64 R12, [R5] ;  /* 0x00000000050c7984 */ /* 0x000f280000000a00 */
[----:B------:R-:W5:Y:S04]  /*0610*/  LDS.64 R20, [R5+-0x8] ;  /* 0xfffff80005147984 */ /* 0x000f680000000a00 */
[----:B0-----:R-:W5:Y:S01]  /*0620*/  LDG.E.64 R10, desc[UR4][R10.64] ;  /* 0x000000040a0a7981 */ /* 0x001f62000c1e1b00 */
[----:B--2---:R-:W-:-:S06]  /*0630*/  IMAD.WIDE R8, R6, 0x8, R8 ;  /* 0x0000000806087825 */ /* 0x004fcc00078e0208 */
[----:B------:R-:W2:Y:S01]  /*0640*/  LDG.E.64 R8, desc[UR4][R8.64] ;  /* 0x0000000408087981 */ /* 0x000ea2000c1e1b00 */
[----:B-1----:R-:W-:Y:S01]  /*0650*/  DADD R14, R14, R16 ;  /* 0x000000000e0e7229 */ /* 0x002fe20000000010 */
[----:B------:R-:W0:Y:S07]  /*0660*/  LDC.64 R16, c[0x0][0x388] ;  /* 0x0000e200ff107b82 */ /* 0x000e2e0000000a00 */
[----:B---3--:R-:W-:-:S08]  /*0670*/  DADD R14, R14, R18 ;  /* 0x000000000e0e7229 */ /* 0x008fd00000000012 */
[----:B----4-:R-:W-:Y:S02]  /*0680*/  DADD R12, R14, R12 ;  /* 0x000000000e0c7229 */ /* 0x010fe4000000000c */
[----:B------:R-:W1:Y:S06]  /*0690*/  LDC.64 R14, c[0x0][0x3a8] ;  /* 0x0000ea00ff0e7b82 */ /* 0x000e6c0000000a00 */
[----:B-----5:R-:W-:Y:S01]  /*06a0*/  DFMA R12, R20, -4, R12 ;  /* 0xc0100000140c782b */ /* 0x020fe2000000000c */
[----:B-1----:R-:W-:Y:S01]  /*06b0*/  IMAD.WIDE R14, R6, 0x8, R14 ;  /* 0x00000008060e7825 */ /* 0x002fe200078e020e */
[----:B------:R-:W-:-:S08]  /*06c0*/  DMUL R10, R10, R10 ;  /* 0x0000000a0a0a7228 */ /* 0x000fd00000000000 */
        /* <DEDUP_REMOVED lines=8> */
.L_x_3:
        /* <DEDUP_REMOVED lines=11> */
.L_x_10:


//--------------------- .text._Z21caculate_forcing_termPiPdS_S0_S0_S0_S0_ --------------------------
	.section	.text._Z21caculate_forcing_termPiPdS_S0_S0_S0_S0_,"ax",@progbits
	.align	128
        .global         _Z21caculate_forcing_termPiPdS_S0_S0_S0_S0_
        .type           _Z21caculate_forcing_termPiPdS_S0_S0_S0_S0_,@function
        .size           _Z21caculate_forcing_termPiPdS_S0_S0_S0_S0_,(.L_x_11 - _Z21caculate_forcing_termPiPdS_S0_S0_S0_S0_)
        .other          _Z21caculate_forcing_termPiPdS_S0_S0_S0_S0_,@"STO_CUDA_ENTRY STV_DEFAULT"
_Z21caculate_forcing_termPiPdS_S0_S0_S0_S0_:
.text._Z21caculate_forcing_termPiPdS_S0_S0_S0_S0_:
[----:B------:R-:W-:Y:S08]  /*0000*/  LDC R1, c[0x0][0x37c] ;  /* 0x0000df00ff017b82 */ /* 0x000ff00000000800 */
[----:B------:R-:W0:Y:S01]  /*0010*/  LDC.64 R6, c[0x0][0x388] ;  /* 0x0000e200ff067b82 */ /* 0x000e220000000a00 */
[----:B------:R-:W0:Y:S07]  /*0020*/  LDCU.64 UR4, c[0x0][0x358] ;  /* 0x00006b00ff0477ac */ /* 0x000e2e0008000a00 */
[----:B------:R-:W1:Y:S01]  /*0030*/  LDC.64 R2, c[0x0][0x390] ;  /* 0x0000e400ff027b82 */ /* 0x000e620000000a00 */
[----:B0-----:R-:W2:Y:S04]  /*0040*/  LDG.E.64 R6, desc[UR4][R6.64] ;  /* 0x0000000406067981 */ /* 0x001ea8000c1e1b00 */
[----:B-1----:R-:W3:Y:S03]  /*0050*/  LDG.E R2, desc[UR4][R2.64] ;  /* 0x0000000402027981 */ /* 0x002ee6000c1e1900 */
[----:B------:R-:W0:Y:S08]  /*0060*/  LDC.64 R24, c[0x0][0x380] ;  /* 0x0000e000ff187b82 */ /* 0x000e300000000a00 */
[----:B------:R-:W1:Y:S01]  /*0070*/  LDC.64 R20, c[0x0][0x398] ;  /* 0x0000e600ff147b82 */ /* 0x000e620000000a00 */
[----:B0-----:R0:W4:Y:S04]  /*0080*/  LDG.E R24, desc[UR4][R24.64] ;  /* 0x0000000418187981 */ /* 0x001128000c1e1900 */
[----:B-1----:R-:W5:Y:S03]  /*0090*/  LDG.E.64 R20, desc[UR4][R20.64] ;  /* 0x0000000414147981 */ /* 0x002f66000c1e1b00 */
[----:B------:R-:W1:Y:S01]  /*00a0*/  S2UR UR6, SR_CTAID.X ;  /* 0x00000000000679c3 */ /* 0x000e620000002500 */
[----:B------:R-:W-:Y:S01]  /*00b0*/  IMAD.MOV.U32 R16, RZ, RZ, 0x652b82fe ;  /* 0x652b82feff107424 */ /* 0x000fe200078e00ff */
[----:B------:R-:W-:Y:S01]  /*00c0*/  MOV R12, 0x652b82fe ;  /* 0x652b82fe000c7802 */ /* 0x000fe20000000f00 */
[----:B------:R-:W0:Y:S01]  /*00d0*/  S2R R0, SR_TID.X ;  /* 0x0000000000007919 */ /* 0x000e220000002100 */
[----:B------:R-:W-:Y:S01]  /*00e0*/  IMAD.MOV.U32 R17, RZ, RZ, 0x3ff71547 ;  /* 0x3ff71547ff117424 */ /* 0x000fe200078e00ff */
[----:B------:R-:W-:Y:S01]  /*00f0*/  UMOV UR8, 0xfefa39ef ;  /* 0xfefa39ef00087882 */ /* 0x000fe20000000000 */
[----:B------:R-:W-:Y:S01]  /*0100*/  IMAD.MOV.U32 R13, RZ, RZ, 0x3ff71547 ;  /* 0x3ff71547ff0d7424 */ /* 0x000fe200078e00ff */
[----:B------:R-:W-:Y:S01]  /*0110*/  UMOV UR9, 0x3fe62e42 ;  /* 0x3fe62e4200097882 */ /* 0x000fe20000000000 */
        /* <DEDUP_REMOVED lines=16> */
[----:B-1----:R-:W2:Y:S01]  /*0220*/  I2F.F64.U32 R8, UR6 ;  /* 0x0000000600087d12 */ /* 0x002ea20008201800 */
[----:B------:R-:W-:Y:S01]  /*0230*/  UMOV UR26, 0x55555511 ;  /* 0x55555511001a7882 */ /* 0x000fe20000000000 */
[----:B------:R-:W-:Y:S01]  /*0240*/  UMOV UR27, 0x3fc55555 ;  /* 0x3fc55555001b7882 */ /* 0x000fe20000000000 */
[----:B------:R-:W-:Y:S01]  /*0250*/  UMOV UR28, 0xb ;  /* 0x0000000b001c7882 */ /* 0x000fe20000000000 */
[----:B------:R-:W-:Y:S01]  /*0260*/  UMOV UR29, 0x3fe00000 ;  /* 0x3fe00000001d7882 */ /* 0x000fe20000000000 */
[----:B------:R-:W-:Y:S03]  /*0270*/  BSSY.RECONVERGENT B0, `(.L_x_4) ;  /* 0x0000045000007945 */ /* 0x000fe60003800200 */
[----:B0-----:R-:W0:Y:S01]  /*0280*/  I2F.F64.U32 R4, R0 ;  /* 0x0000000000047312 */ /* 0x001e220000201800 */
[----:B--2---:R-:W-:-:S02]  /*0290*/  DFMA R8, R6, R8, -1 ;  /* 0xbff000000608742b */ /* 0x004fc40000000008 */
[----:B0-----:R-:W-:Y:S01]  /*02a0*/  DMUL R4, R4, R6 ;  /* 0x0000000604047228 */ /* 0x001fe20000000000 */
[----:B------:R-:W-:Y:S02]  /*02b0*/  IMAD.MOV.U32 R7, RZ, RZ, 0x3e928af3 ;  /* 0x3e928af3ff077424 */ /* 0x000fe400078e00ff */
[----:B---3--:R-:W-:-:S03]  /*02c0*/  IMAD.MOV R6, RZ, RZ, -R2 ;  /* 0x000000ffff067224 */ /* 0x008fc600078e0a02 */
[----:B------:R-:W-:Y:S02]  /*02d0*/  DMUL R8, R8, R8 ;  /* 0x0000000808087228 */ /* 0x000fe40000000000 */
[C---:B------:R-:W-:Y:S01]  /*02e0*/  DADD R2, R4.reuse, -3 ;  /* 0xc008000004027429 */ /* 0x040fe20000000000 */
[----:B------:R0:W1:Y:S01]  /*02f0*/  I2F.F64 R14, R6 ;  /* 0x00000006000e7312 */ /* 0x0000620000201c00 */
[----:B------:R-:W-:-:S06]  /*0300*/  DADD R4, R4, -1 ;  /* 0xbff0000004047429 */ /* 0x000fcc0000000000 */
[--C-:B------:R-:W-:Y:S01]  /*0310*/  DFMA R18, R2, R2, R8.reuse ;  /* 0x000000020212722b */ /* 0x100fe20000000008 */
[----:B0-----:R-:W-:Y:S01]  /*0320*/  IMAD.MOV.U32 R6, RZ, RZ, -0x35dec16 ;  /* 0xfca213eaff067424 */ /* 0x001fe200078e00ff */
[----:B------:R-:W-:Y:S01]  /*0330*/  DFMA R4, R4, R4, R8 ;  /* 0x000000040404722b */ /* 0x000fe20000000008 */
[----:B------:R-:W0:Y:S05]  /*0340*/  LDC.64 R8, c[0x0][0x3a0] ;  /* 0x0000e800ff087b82 */ /* 0x000e2a0000000a00 */
[C---:B-1----:R-:W-:Y:S02]  /*0350*/  DMUL R18, R14.reuse, R18 ;  /* 0x000000120e127228 */ /* 0x042fe40000000000 */
[----:B------:R-:W-:-:S06]  /*0360*/  DMUL R14, R14, R4 ;  /* 0x000000040e0e7228 */ /* 0x000fcc0000000000 */
[----:B------:R-:W-:Y:S02]  /*0370*/  DFMA R16, R18, R16, 6.75539944105574400000e+15 ;  /* 0x433800001210742b */ /* 0x000fe40000000010 */
[----:B------:R-:W-:Y:S01]  /*0380*/  DFMA R12, R14, R12, 6.75539944105574400000e+15 ;  /* 0x433800000e0c742b */ /* 0x000fe2000000000c */
[----:B------:R-:W-:Y:S02]  /*0390*/  FSETP.GEU.AND P1, PT, |R19|, 4.1917929649353027344, PT ;  /* 0x4086232b1300780b */ /* 0x000fe40003f2e200 */
[----:B------:R-:W-:-:S03]  /*03a0*/  FSETP.GEU.AND P0, PT, |R15|, 4.1917929649353027344, PT ;  /* 0x4086232b0f00780b */ /* 0x000fc60003f0e200 */
[----:B------:R-:W-:Y:S02]  /*03b0*/  DADD R10, R16, -6.75539944105574400000e+15 ;  /* 0xc3380000100a7429 */ /* 0x000fe40000000000 */
[----:B------:R-:W-:-:S06]  /*03c0*/  DADD R22, R12, -6.75539944105574400000e+15 ;  /* 0xc33800000c167429 */ /* 0x000fcc0000000000 */
[----:B------:R-:W-:Y:S02]  /*03d0*/  DFMA R2, R10, -UR8, R18 ;  /* 0x800000080a027c2b */ /* 0x000fe40008000012 */
[----:B------:R-:W-:-:S06]  /*03e0*/  DFMA R4, R22, -UR8, R14 ;  /* 0x8000000816047c2b */ /* 0x000fcc000800000e */
[----:B------:R-:W-:Y:S02]  /*03f0*/  DFMA R10, R10, -UR10, R2 ;  /* 0x8000000a0a0a7c2b */ /* 0x000fe40008000002 */
[----:B------:R-:W-:-:S06]  /*0400*/  DFMA R22, R22, -UR10, R4 ;  /* 0x8000000a16167c2b */ /* 0x000fcc0008000004 */
[--C-:B------:R-:W-:Y:S02]  /*0410*/  DFMA R2, R10, UR12, R6.reuse ;  /* 0x0000000c0a027c2b */ /* 0x100fe40008000006 */
[----:B------:R-:W-:-:S06]  /*0420*/  DFMA R4, R22, UR12, R6 ;  /* 0x0000000c16047c2b */ /* 0x000fcc0008000006 */
[----:B------:R-:W-:Y:S02]  /*0430*/  DFMA R2, R10, R2, UR14 ;  /* 0x0000000e0a027e2b */ /* 0x000fe40008000002 */
[----:B------:R-:W-:-:S06]  /*0440*/  DFMA R4, R22, R4, UR14 ;  /* 0x0000000e16047e2b */ /* 0x000fcc0008000004 */
        /* <DEDUP_REMOVED lines=12> */
[----:B------:R-:W-:-:S08]  /*0510*/  DFMA R2, R10, R2, UR28 ;  /* 0x0000001c0a027e2b */ /* 0x000fd00008000002 */
[----:B------:R-:W-:Y:S02]  /*0520*/  DFMA R4, R10, R2, 1 ;  /* 0x3ff000000a04742b */ /* 0x000fe40000000002 */
[----:B------:R-:W-:Y:S01]  /*0530*/  DFMA R2, R22, R6, UR28 ;  /* 0x0000001c16027e2b */ /* 0x000fe20008000006 */
[----:B------:R-:W1:Y:S05]  /*0540*/  LDC.64 R6, c[0x0][0x3a8] ;  /* 0x0000ea00ff067b82 */ /* 0x000e6a0000000a00 */
[----:B------:R-:W-:Y:S02]  /*0550*/  DFMA R10, R10, R4, 1 ;  /* 0x3ff000000a0a742b */ /* 0x000fe40000000004 */
[C---:B------:R-:W-:Y:S01]  /*0560*/  DFMA R26, R22.reuse, R2, 1 ;  /* 0x3ff00000161a742b */ /* 0x040fe20000000002 */
[----:B------:R-:W2:Y:S07]  /*0570*/  LDC.64 R4, c[0x0][0x3b0] ;  /* 0x0000ec00ff047b82 */ /* 0x000eae0000000a00 */
[----:B------:R-:W-:Y:S01]  /*0580*/  DFMA R22, R22, R26, 1 ;  /* 0x3ff000001616742b */ /* 0x000fe2000000001a */
[----:B------:R-:W-:Y:S01]  /*0590*/  LEA R25, R16, R11, 0x14 ;  /* 0x0000000b10197211 */ /* 0x000fe200078ea0ff */
[----:B------:R-:W3:Y:S01]  /*05a0*/  LDC.64 R2, c[0x0][0x380] ;  /* 0x0000e000ff027b82 */ /* 0x000ee20000000a00 */
[----:B----4-:R-:W-:Y:S01]  /*05b0*/  LEA R27, R24, 0xffffffff, 0x1 ;  /* 0xffffffff181b7811 */ /* 0x010fe200078e08ff */
[----:B------:R-:W-:-:S04]  /*05c0*/  IMAD.MOV.U32 R24, RZ, RZ, R10 ;  /* 0x000000ffff187224 */ /* 0x000fc800078e000a */
[----:B------:R-:W-:Y:S02]  /*05d0*/  IMAD R27, R27, UR6, R0 ;  /* 0x000000061b1b7c24 */ /* 0x000fe4000f8e0200 */
[----:B------:R-:W-:Y:S01]  /*05e0*/  IMAD R29, R12, 0x100000, R23 ;  /* 0x001000000c1d7824 */ /* 0x000fe200078e0217 */
[----:B0-----:R-:W-:Y:S06]  /*05f0*/  @!P1 BRA `(.L_x_5) ;  /* 0x0000000000309947 */ /* 0x001fec0003800000 */
[----:B------:R-:W-:Y:S01]  /*0600*/  FSETP.GEU.AND P2, PT, |R19|, 4.2275390625, PT ;  /* 0x408748001300780b */ /* 0x000fe20003f4e200 */
[C---:B------:R-:W-:Y:S02]  /*0610*/  DSETP.GEU.AND P1, PT, R18.reuse, RZ, PT ;  /* 0x000000ff1200722a */ /* 0x040fe40003f2e000 */
[----:B------:R-:W-:-:S10]  /*0620*/  DADD R18, R18, +INF ;  /* 0x7ff0000012127429 */ /* 0x000fd40000000000 */
[----:B------:R-:W-:Y:S02]  /*0630*/  @!P2 LEA.HI R0, R16, R16, RZ, 0x1 ;  /* 0x000000101000a211 */ /* 0x000fe400078f08ff */
[----:B------:R-:W-:Y:S02]  /*0640*/  FSEL R24, R18, RZ, P1 ;  /* 0x000000ff12187208 */ /* 0x000fe40000800000 */
[----:B------:R-:W-:Y:S02]  /*0650*/  @!P2 SHF.R.S32.HI R17, RZ, 0x1, R0 ;  /* 0x00000001ff11a819 */ /* 0x000fe40000011400 */
[----:B------:R-:W-:Y:S02]  /*0660*/  FSEL R25, R19, RZ, P1 ;  /* 0x000000ff13197208 */ /* 0x000fe40000800000 */
[----:B------:R-:W-:Y:S01]  /*0670*/  @!P2 IADD3 R16, PT, PT, R16, -R17, RZ ;  /* 0x800000111010a210 */ /* 0x000fe20007ffe0ff */
[----:B------:R-:W-:-:S03]  /*0680*/  @!P2 IMAD R11, R17, 0x100000, R11 ;  /* 0x00100000110ba824 */ /* 0x000fc600078e020b */
[----:B------:R-:W-:Y:S01]  /*0690*/  @!P2 LEA R17, R16, 0x3ff00000, 0x14 ;  /* 0x3ff000001011a811 */ /* 0x000fe200078ea0ff */
[----:B------:R-:W-:-:S06]  /*06a0*/  @!P2 IMAD.MOV.U32 R16, RZ, RZ, RZ ;  /* 0x000000ffff10a224 */ /* 0x000fcc00078e00ff */
[----:B------:R-:W-:-:S11]  /*06b0*/  @!P2 DMUL R24, R10, R16 ;  /* 0x000000100a18a228 */ /* 0x000fd60000000000 */
.L_x_5:
[----:B------:R-:W-:Y:S05]  /*06c0*/  BSYNC.RECONVERGENT B0 ;  /* 0x0000000000007941 */ /* 0x000fea0003800200 */
.L_x_4:
[----:B------:R-:W-:Y:S01]  /*06d0*/  BSSY.RECONVERGENT B0, `(.L_x_6) ;  /* 0x000000f000007945 */ /* 0x000fe20003800200 */
[----:B------:R-:W-:-:S03]  /*06e0*/  MOV R28, R22 ;  /* 0x00000016001c7202 */ /* 0x000fc60000000f00 */
[----:B------:R-:W-:Y:S05]  /*06f0*/  @!P0 BRA `(.L_x_7) ;  /* 0x0000000000308947 */ /* 0x000fea0003800000 */
[----:B------:R-:W-:Y:S01]  /*0700*/  FSETP.GEU.AND P1, PT, |R15|, 4.2275390625, PT ;  /* 0x408748000f00780b */ /* 0x000fe20003f2e200 */
[C---:B------:R-:W-:Y:S02]  /*0710*/  DADD R16, R14.reuse, +INF ;  /* 0x7ff000000e107429 */ /* 0x040fe40000000000 */
[----:B------:R-:W-:-:S08]  /*0720*/  DSETP.GEU.AND P0, PT, R14, RZ, PT ;  /* 0x000000ff0e00722a */ /* 0x000fd00003f0e000 */
[----:B------:R-:W-:Y:S02]  /*0730*/  FSEL R28, R16, RZ, P0 ;  /* 0x000000ff101c7208 */ /* 0x000fe40000000000 */
[----:B------:R-:W-:Y:S02]  /*0740*/  @!P1 LEA.HI R0, R12, R12, RZ, 0x1 ;  /* 0x0000000c0c009211 */ /* 0x000fe400078f08ff */
[----:B------:R-:W-:Y:S02]  /*0750*/  FSEL R29, R17, RZ, P0 ;  /* 0x000000ff111d7208 */ /* 0x000fe40000000000 */
[----:B------:R-:W-:-:S05]  /*0760*/  @!P1 SHF.R.S32.HI R11, RZ, 0x1, R0 ;  /* 0x00000001ff0b9819 */ /* 0x000fca0000011400 */
[----:B------:R-:W-:Y:S02]  /*0770*/  @!P1 IMAD.IADD R10, R12, 0x1, -R11 ;  /* 0x000000010c0a9824 */ /* 0x000fe400078e0a0b */
[----:B------:R-:W-:-:S03]  /*0780*/  @!P1 IMAD R23, R11, 0x100000, R23 ;  /* 0x001000000b179824 */ /* 0x000fc600078e0217 */
[----:B------:R-:W-:Y:S02]  /*0790*/  @!P1 LEA R11, R10, 0x3ff00000, 0x14 ;  /* 0x3ff000000a0b9811 */ /* 0x000fe400078ea0ff */
[----:B------:R-:W-:-:S06]  /*07a0*/  @!P1 MOV R10, RZ ;  /* 0x000000ff000a9202 */ /* 0x000fcc0000000f00 */
[----:B------:R-:W-:-:S11]  /*07b0*/  @!P1 DMUL R28, R22, R10 ;  /* 0x0000000a161c9228 */ /* 0x000fd60000000000 */
.L_x_7:
[----:B------:R-:W-:Y:S05]  /*07c0*/  BSYNC.RECONVERGENT B0 ;  /* 0x0000000000007941 */ /* 0x000fea0003800200 */
.L_x_6:
[----:B------:R-:W-:Y:S01]  /*07d0*/  DADD R28, -R28, R24 ;  /* 0x000000001c1c7229 */ /* 0x000fe20000000118 */
[----:B------:R-:W-:-:S04]  /*07e0*/  IMAD.WIDE R8, R27, 0x8, R8 ;  /* 0x000000081b087825 */ /* 0x000fc800078e0208 */
[----:B-1----:R-:W-:-:S03]  /*07f0*/  IMAD.WIDE R6, R27, 0x8, R6 ;  /* 0x000000081b067825 */ /* 0x002fc600078e0206 */
[----:B-----5:R-:W-:Y:S01]  /*0800*/  DMUL R20, R20, R28 ;  /* 0x0000001c14147228 */ /* 0x020fe20000000000 */
[----:B--2---:R-:W-:-:S06]  /*0810*/  IMAD.WIDE R10, R27, 0x8, R4 ;  /* 0x000000081b0a7825 */ /* 0x004fcc00078e0204 */
[----:B------:R0:W-:Y:S04]  /*0820*/  STG.E.64 desc[UR4][R8.64], R20 ;  /* 0x0000001408007986 */ /* 0x0001e8000c101b04 */
[----:B------:R0:W-:Y:S04]  /*0830*/  STG.E.64 desc[UR4][R6.64], RZ ;  /* 0x000000ff06007986 */ /* 0x0001e8000c101b04 */
[----:B------:R0:W-:Y:S04]  /*0840*/  STG.E.64 desc[UR4][R10.64], RZ ;  /* 0x000000ff0a007986 */ /* 0x0001e8000c101b04 */
[----:B---3--:R-:W2:Y:S02]  /*0850*/  LDG.E R2, desc[UR4][R2.64] ;  /* 0x0000000402027981 */ /* 0x008ea4000c1e1900 */
[----:B--2---:R-:W-:-:S13]  /*0860*/  ISETP.GE.AND P0, PT, R27, R2, PT ;  /* 0x000000021b00720c */ /* 0x004fda0003f06270 */
[----:B0-----:R-:W-:Y:S05]  /*0870*/  @P0 EXIT ;  /* 0x000000000000094d */ /* 0x001fea0003800000 */
[----:B------:R-:W-:-:S05]  /*0880*/  LEA R0, R2, 0xffffffff, 0x1 ;  /* 0xffffffff02007811 */ /* 0x000fca00078e08ff */
[----:B------:R-:W-:-:S04]  /*0890*/  IMAD R0, R2, R0, R27 ;  /* 0x0000000002007224 */ /* 0x000fc800078e021b */
[----:B------:R-:W-:-:S04]  /*08a0*/  VIADD R3, R0, 0xffffffff ;  /* 0xffffffff00037836 */ /* 0x000fc80000000000 */
[----:B------:R-:W-:-:S05]  /*08b0*/  IMAD.WIDE R4, R3, 0x8, R4 ;  /* 0x0000000803047825 */ /* 0x000fca00078e0204 */
[----:B------:R-:W-:Y:S01]  /*08c0*/  STG.E.64 desc[UR4][R4.64], RZ ;  /* 0x000000ff04007986 */ /* 0x000fe2000c101b04 */
[----:B------:R-:W-:Y:S05]  /*08d0*/  EXIT ;  /* 0x000000000000794d */ /* 0x000fea0003800000 */
.L_x_8:
        /* <DEDUP_REMOVED lines=10> */
.L_x_11:


//--------------------- .nv.shared._Z9reductionPd --------------------------
	.section	.nv.shared._Z9reductionPd,"aw",@nobits
	.sectionflags	@""
	.align	16
	.zero		1024


//--------------------- .nv.shared.reserved.0     --------------------------
	.section	.nv.shared.reserved.0,"aw",@nobits
	.weak		__nv_reservedSMEM_offset_0_alias
	.size		__nv_reservedSMEM_offset_0_alias, 0, 64
	.other		__nv_reservedSMEM_offset_0_alias,@"STO_CUDA_RESERVED_SHARED STV_DEFAULT"
__nv_reservedSMEM_offset_0_alias:
	.zero		0
	.zero		64


//--------------------- .nv.shared._Z13point_updatesPiPdS0_S0_S0_S0_S_ --------------------------
	.section	.nv.shared._Z13point_updatesPiPdS0_S0_S0_S0_S_,"aw",@nobits
	.sectionflags	@""
	.align	16
	.zero		1024


//--------------------- .nv.shared._Z21caculate_forcing_termPiPdS_S0_S0_S0_S0_ --------------------------
	.section	.nv.shared._Z21caculate_forcing_termPiPdS_S0_S0_S0_S0_,"aw",@nobits
	.sectionflags	@""
	.align	16
	.zero		1024


//--------------------- .nv.constant0._Z9reductionPd --------------------------
	.section	.nv.constant0._Z9reductionPd,"a",@progbits
	.sectionflags	@""
	.align	4
.nv.constant0._Z9reductionPd:
	.zero		904


//--------------------- .nv.constant0._Z13point_updatesPiPdS0_S0_S0_S0_S_ --------------------------
	.section	.nv.constant0._Z13point_updatesPiPdS0_S0_S0_S0_S_,"a",@progbits
	.sectionflags	@""
	.align	4
.nv.constant0._Z13point_updatesPiPdS0_S0_S0_S0_S_:
	.zero		952


//--------------------- .nv.constant0._Z21caculate_forcing_termPiPdS_S0_S0_S0_S0_ --------------------------
	.section	.nv.constant0._Z21caculate_forcing_termPiPdS_S0_S0_S0_S0_,"a",@progbits
	.sectionflags	@""
	.align	4
.nv.constant0._Z21caculate_forcing_termPiPdS_S0_S0_S0_S0_:
	.zero		952


//--------------------- SYMBOLS --------------------------

	.type		.nv.reservedSmem.offset0,@object
	.size		.nv.reservedSmem.offset0,0x4
	.type		.nv.reservedSmem.cap,@object
	.size		.nv.reservedSmem.cap,0x4
